	.headerflags	@"EF_CUDA_TEXMODE_UNIFIED EF_CUDA_64BIT_ADDRESS EF_CUDA_ACCELERATORS EF_CUDA_SM90 EF_CUDA_VIRTUAL_SM(EF_CUDA_SM90)"
	.elftype	@"ET_EXEC"


//--------------------- .nv.info                  --------------------------
	.section	.nv.info,"",@"SHT_CUDA_INFO"
	.align	4


	//----- nvinfo : EIATTR_REGCOUNT
	.align		4
        /*0000*/ 	.byte	0x04, 0x2f
        /*0002*/ 	.short	(.L_1 - .L_0)
	.align		4
.L_0:
        /*0004*/ 	.word	index@(triton_poi_fused_convolution_leaky_relu_leaky_relu_backward_16)
        /*0008*/ 	.word	0x0000000c


	//----- nvinfo : EIATTR_MIN_STACK_SIZE
	.align		4
.L_1:
        /*000c*/ 	.byte	0x04, 0x12
        /*000e*/ 	.short	(.L_3 - .L_2)
	.align		4
.L_2:
        /*0010*/ 	.word	index@(triton_poi_fused_convolution_leaky_relu_leaky_relu_backward_16)
        /*0014*/ 	.word	0x00000000


	//----- nvinfo : EIATTR_FRAME_SIZE
	.align		4
.L_3:
        /*0018*/ 	.byte	0x04, 0x11
        /*001a*/ 	.short	(.L_5 - .L_4)
	.align		4
.L_4:
        /*001c*/ 	.word	index@(triton_poi_fused_convolution_leaky_relu_leaky_relu_backward_16)
        /*0020*/ 	.word	0x00000000


	//----- nvinfo : EIATTR_MIN_STACK_SIZE
	.align		4
.L_5:
        /*0024*/ 	.byte	0x04, 0x12
        /*0026*/ 	.short	(.L_7 - .L_6)
	.align		4
.L_6:
        /*0028*/ 	.word	index@(triton_poi_fused_convolution_leaky_relu_leaky_relu_backward_16)
        /*002c*/ 	.word	0x00000000
.L_7:


//--------------------- .nv.info.triton_poi_fused_convolution_leaky_relu_leaky_relu_backward_16 --------------------------
	.section	.nv.info.triton_poi_fused_convolution_leaky_relu_leaky_relu_backward_16,"",@"SHT_CUDA_INFO"
	.sectionflags	@""
	.align	4


	//----- nvinfo : EIATTR_CUDA_API_VERSION
	.align		4
        /*0000*/ 	.byte	0x04, 0x37
        /*0002*/ 	.short	(.L_9 - .L_8)
.L_8:
        /*0004*/ 	.word	0x0000007c


	//----- nvinfo : EIATTR_KPARAM_INFO
	.align		4
.L_9:
        /*0008*/ 	.byte	0x04, 0x17
        /*000a*/ 	.short	(.L_11 - .L_10)
.L_10:
        /*000c*/ 	.word	0x00000000
        /*0010*/ 	.short	0x0003
        /*0012*/ 	.short	0x0018
        /*0014*/ 	.byte	0x00, 0xf0, 0x11, 0x00


	//----- nvinfo : EIATTR_KPARAM_INFO
	.align		4
.L_11:
        /*0018*/ 	.byte	0x04, 0x17
        /*001a*/ 	.short	(.L_13 - .L_12)
.L_12:
        /*001c*/ 	.word	0x00000000
        /*0020*/ 	.short	0x0002
        /*0022*/ 	.short	0x0010
        /*0024*/ 	.byte	0x00, 0xf4, 0x21, 0x00


	//----- nvinfo : EIATTR_KPARAM_INFO
	.align		4
.L_13:
        /*0028*/ 	.byte	0x04, 0x17
        /*002a*/ 	.short	(.L_15 - .L_14)
.L_14:
        /*002c*/ 	.word	0x00000000
        /*0030*/ 	.short	0x0001
        /*0032*/ 	.short	0x0008
        /*0034*/ 	.byte	0x00, 0xf4, 0x21, 0x00


	//----- nvinfo : EIATTR_KPARAM_INFO
	.align		4
.L_15:
        /*0038*/ 	.byte	0x04, 0x17
        /*003a*/ 	.short	(.L_17 - .L_16)
.L_16:
        /*003c*/ 	.word	0x00000000
        /*0040*/ 	.short	0x0000
        /*0042*/ 	.short	0x0000
        /*0044*/ 	.byte	0x00, 0xf4, 0x21, 0x00


	//----- nvinfo : EIATTR_SPARSE_MMA_MASK
	.align		4
.L_17:
        /*0048*/ 	.byte	0x03, 0x50
        /*004a*/ 	.short	0x0000


	//----- nvinfo : EIATTR_MAXREG_COUNT
	.align		4
        /*004c*/ 	.byte	0x03, 0x1b
        /*004e*/ 	.short	0x00ff


	//----- nvinfo : EIATTR_EXIT_INSTR_OFFSETS
	.align		4
        /*0050*/ 	.byte	0x04, 0x1c
        /*0052*/ 	.short	(.L_19 - .L_18)


	//   ....[0]....
.L_18:
        /*0054*/ 	.word	0x00000230


	//----- nvinfo : EIATTR_REQNTID
	.align		4
.L_19:
        /*0058*/ 	.byte	0x04, 0x10
        /*005a*/ 	.short	(.L_21 - .L_20)
.L_20:
        /*005c*/ 	.word	0x00000080
        /*0060*/ 	.word	0x00000001
        /*0064*/ 	.word	0x00000001


	//----- nvinfo : EIATTR_CBANK_PARAM_SIZE
	.align		4
.L_21:
        /*0068*/ 	.byte	0x03, 0x19
        /*006a*/ 	.short	0x001c


	//----- nvinfo : EIATTR_PARAM_CBANK
	.align		4
        /*006c*/ 	.byte	0x04, 0x0a
        /*006e*/ 	.short	(.L_23 - .L_22)
	.align		4
.L_22:
        /*0070*/ 	.word	index@(.nv.constant0.triton_poi_fused_convolution_leaky_relu_leaky_relu_backward_16)
        /*0074*/ 	.short	0x0210
        /*0076*/ 	.short	0x001c


	//----- nvinfo : EIATTR_SW_WAR
	.align		4
.L_23:
        /*0078*/ 	.byte	0x04, 0x36
        /*007a*/ 	.short	(.L_25 - .L_24)
.L_24:
        /*007c*/ 	.word	0x00000008
.L_25:


//--------------------- .nv.callgraph             --------------------------
	.section	.nv.callgraph,"",@"SHT_CUDA_CALLGRAPH"
	.align	4
	.sectionentsize	8
	.align		4
        /*0000*/ 	.word	0x00000000
	.align		4
        /*0004*/ 	.word	0xffffffff
	.align		4
        /*0008*/ 	.word	0x00000000
	.align		4
        /*000c*/ 	.word	0xfffffffe
	.align		4
        /*0010*/ 	.word	0x00000000
	.align		4
        /*0014*/ 	.word	0xfffffffd
	.align		4
        /*0018*/ 	.word	0x00000000
	.align		4
        /*001c*/ 	.word	0xfffffffc


//--------------------- .text.triton_poi_fused_convolution_leaky_relu_leaky_relu_backward_16 --------------------------
	.section	.text.triton_poi_fused_convolution_leaky_relu_leaky_relu_backward_16,"ax",@progbits
	.align	128
        .global         triton_poi_fused_convolution_leaky_relu_leaky_relu_backward_16
        .type           triton_poi_fused_convolution_leaky_relu_leaky_relu_backward_16,@function
        .size           triton_poi_fused_convolution_leaky_relu_leaky_relu_backward_16,(.L_x_1 - triton_poi_fused_convolution_leaky_relu_leaky_relu_backward_16)
        .other          triton_poi_fused_convolution_leaky_relu_leaky_relu_backward_16,@"STO_CUDA_ENTRY STV_DEFAULT"
triton_poi_fused_convolution_leaky_relu_leaky_relu_backward_16:
.text.triton_poi_fused_convolution_leaky_relu_leaky_relu_backward_16:
[----:B------:R-:W-:Y:S01]  /*0000*/  LDC R1, c[0x0][0x28] ;  /* 0x00000a00ff017b82 */ /* 0x000fe20000000800 */
[----:B------:R-:W1:Y:S07]  /*0010*/  S2R R0, SR_TID.X ;  /* 0x0000000000007919 */ /* 0x000e6e0000002100 */
[----:B------:R-:W2:Y:S01]  /*0020*/  LDC.64 R2, c[0x0][0x210] ;  /* 0x00008400ff027b82 */ /* 0x000ea20000000a00 */
[----:B------:R-:W-:Y:S01]  /*0030*/  ULDC.64 UR4, c[0x0][0x208] ;  /* 0x0000820000047ab9 */ /* 0x000fe20000000a00 */
[----:B------:R-:W-:Y:S01]  /*0040*/  ULDC.64 UR6, c[0x0][0x220] ;  /* 0x0000880000067ab9 */ /* 0x000fe20000000a00 */
[----:B------:R-:W3:Y:S05]  /*0050*/  S2R R7, SR_CTAID.X ;  /* 0x0000000000077919 */ /* 0x000eea0000002500 */
[----:B------:R-:W4:Y:S01]  /*0060*/  LDC.64 R4, c[0x0][0x218] ;  /* 0x00008600ff047b82 */ /* 0x000f220000000a00 */
[----:B-1----:R-:W-:Y:S01]  /*0070*/  IMAD.SHL.U32 R0, R0, 0x2, RZ ;  /* 0x0000000200007824 */ /* 0x002fe200078e00ff */
[----:B---3--:R-:W-:-:S04]  /*0080*/  SHF.R.S32.HI R6, RZ, 0x17, R7 ;  /* 0x00000017ff067819 */ /* 0x008fc80000011407 */
[----:B------:R-:W-:Y:S02]  /*0090*/  LOP3.LUT R0, R0, 0xfe, RZ, 0xc0, !PT ;  /* 0x000000fe00007812 */ /* 0x000fe400078ec0ff */
[----:B------:R-:W-:-:S03]  /*00a0*/  SGXT R6, R6, 0x1 ;  /* 0x000000010606781a */ /* 0x000fc60000000200 */
[----:B------:R-:W-:-:S04]  /*00b0*/  IMAD R7, R7, 0x100, R0 ;  /* 0x0000010007077824 */ /* 0x000fc800078e0200 */
[----:B--2---:R-:W-:Y:S01]  /*00c0*/  IMAD.WIDE R2, R7, 0x4, R2 ;  /* 0x0000000407027825 */ /* 0x004fe200078e0202 */
[----:B------:R-:W-:-:S04]  /*00d0*/  LEA.HI R6, R6, R7, RZ, 0x8 ;  /* 0x0000000706067211 */ /* 0x000fc800078f40ff */
[----:B------:R-:W-:Y:S01]  /*00e0*/  SHF.R.S32.HI R6, RZ, 0x8, R6 ;  /* 0x00000008ff067819 */ /* 0x000fe20000011406 */
[----:B------:R-:W2:Y:S03]  /*00f0*/  LDG.E.64 R2, desc[UR4][R2.64] ;  /* 0x0000000402027981 */ /* 0x000ea6000c1e1b00 */
[----:B------:R-:W-:-:S04]  /*0100*/  LEA.HI R0, R6, R6, RZ, 0x6 ;  /* 0x0000000606007211 */ /* 0x000fc800078f30ff */
[----:B------:R-:W-:-:S05]  /*0110*/  LOP3.LUT R9, R0, 0xffffffc0, RZ, 0xc0, !PT ;  /* 0xffffffc000097812 */ /* 0x000fca00078ec0ff */
[----:B------:R-:W-:-:S04]  /*0120*/  IMAD.IADD R9, R6, 0x1, -R9 ;  /* 0x0000000106097824 */ /* 0x000fc800078e0a09 */
[----:B----4-:R-:W-:-:S06]  /*0130*/  IMAD.WIDE R4, R9, 0x4, R4 ;  /* 0x0000000409047825 */ /* 0x010fcc00078e0204 */
[----:B------:R-:W2:Y:S02]  /*0140*/  LDG.E.EL R4, desc[UR4][R4.64] ;  /* 0x0000000404047981 */ /* 0x000ea4000c2e1900 */
[CC--:B--2---:R-:W-:Y:S02]  /*0150*/  FSETP.GT.AND P1, PT, R2.reuse, -R4.reuse, PT ;  /* 0x800000040200720b */ /* 0x0c4fe40003f24000 */
[C---:B------:R-:W-:Y:S01]  /*0160*/  FSETP.GT.AND P0, PT, R3.reuse, -R4, PT ;  /* 0x800000040300720b */ /* 0x040fe20003f04000 */
[--C-:B------:R-:W-:Y:S01]  /*0170*/  FADD R0, R2, R4.reuse ;  /* 0x0000000402007221 */ /* 0x100fe20000000000 */
[----:B------:R-:W-:-:S09]  /*0180*/  FADD R6, R3, R4 ;  /* 0x0000000403067221 */ /* 0x000fd20000000000 */
[----:B------:R-:W-:Y:S02]  /*0190*/  @!P1 FMUL R0, R0, 0.10000000149011611938 ;  /* 0x3dcccccd00009820 */ /* 0x000fe40000400000 */
[----:B------:R-:W-:-:S03]  /*01a0*/  @!P0 FMUL R6, R6, 0.10000000149011611938 ;  /* 0x3dcccccd06068820 */ /* 0x000fc60000400000 */
[----:B------:R-:W-:Y:S02]  /*01b0*/  FSETP.GT.AND P1, PT, R0, RZ, PT ;  /* 0x000000ff0000720b */ /* 0x000fe40003f24000 */
[----:B------:R-:W-:Y:S02]  /*01c0*/  FSETP.GT.AND P0, PT, R6, RZ, PT ;  /* 0x000000ff0600720b */ /* 0x000fe40003f04000 */
[----:B------:R-:W-:Y:S02]  /*01d0*/  SEL R0, RZ, 0x1, !P1 ;  /* 0x00000001ff007807 */ /* 0x000fe40004800000 */
[----:B------:R-:W-:Y:S02]  /*01e0*/  SEL R5, RZ, 0x100, !P0 ;  /* 0x00000100ff057807 */ /* 0x000fe40004000000 */
[----:B------:R-:W-:-:S03]  /*01f0*/  IADD3 R2, P2, R7, UR6, RZ ;  /* 0x0000000607027c10 */ /* 0x000fc6000ff5e0ff */
[----:B------:R-:W-:Y:S01]  /*0200*/  IMAD.IADD R5, R0, 0x1, R5 ;  /* 0x0000000100057824 */ /* 0x000fe200078e0205 */
[----:B------:R-:W-:-:S05]  /*0210*/  LEA.HI.X.SX32 R3, R7, UR7, 0x1, P2 ;  /* 0x0000000707037c11 */ /* 0x000fca00090f0eff */
[----:B------:R-:W-:Y:S01]  /*0220*/  STG.E.U16 desc[UR4][R2.64], R5 ;  /* 0x0000000502007986 */ /* 0x000fe2000c101504 */
[----:B------:R-:W-:Y:S05]  /*0230*/  EXIT ;  /* 0x000000000000794d */ /* 0x000fea0003800000 */
.L_x_0:
[----:B------:R-:W-:-:S00]  /*0240*/  BRA `(.L_x_0) ;  /* 0xfffffffc00fc7947 */ /* 0x000fc0000383ffff */
[----:B------:R-:W-:-:S00]  /*0250*/  NOP ;  /* 0x0000000000007918 */ /* 0x000fc00000000000 */
        /* <DEDUP_REMOVED lines=10> */
.L_x_1:


//--------------------- .nv.constant0.triton_poi_fused_convolution_leaky_relu_leaky_relu_backward_16 --------------------------
	.section	.nv.constant0.triton_poi_fused_convolution_leaky_relu_leaky_relu_backward_16,"a",@progbits
	.sectionflags	@""
	.align	4
.nv.constant0.triton_poi_fused_convolution_leaky_relu_leaky_relu_backward_16:
	.zero		556
